	.headerflags	@"EF_CUDA_TEXMODE_UNIFIED EF_CUDA_64BIT_ADDRESS EF_CUDA_ACCELERATORS EF_CUDA_SM90 EF_CUDA_VIRTUAL_SM(EF_CUDA_SM90)"
	.elftype	@"ET_EXEC"


//--------------------- .nv.info                  --------------------------
	.section	.nv.info,"",@"SHT_CUDA_INFO"
	.align	4


	//----- nvinfo : EIATTR_REGCOUNT
	.align		4
        /*0000*/ 	.byte	0x04, 0x2f
        /*0002*/ 	.short	(.L_1 - .L_0)
	.align		4
.L_0:
        /*0004*/ 	.word	index@(triton_poi_fused_convolution_leaky_relu_3)
        /*0008*/ 	.word	0x0000000e


	//----- nvinfo : EIATTR_MIN_STACK_SIZE
	.align		4
.L_1:
        /*000c*/ 	.byte	0x04, 0x12
        /*000e*/ 	.short	(.L_3 - .L_2)
	.align		4
.L_2:
        /*0010*/ 	.word	index@(triton_poi_fused_convolution_leaky_relu_3)
        /*0014*/ 	.word	0x00000000


	//----- nvinfo : EIATTR_FRAME_SIZE
	.align		4
.L_3:
        /*0018*/ 	.byte	0x04, 0x11
        /*001a*/ 	.short	(.L_5 - .L_4)
	.align		4
.L_4:
        /*001c*/ 	.word	index@(triton_poi_fused_convolution_leaky_relu_3)
        /*0020*/ 	.word	0x00000000


	//----- nvinfo : EIATTR_MIN_STACK_SIZE
	.align		4
.L_5:
        /*0024*/ 	.byte	0x04, 0x12
        /*0026*/ 	.short	(.L_7 - .L_6)
	.align		4
.L_6:
        /*0028*/ 	.word	index@(triton_poi_fused_convolution_leaky_relu_3)
        /*002c*/ 	.word	0x00000000
.L_7:


//--------------------- .nv.info.triton_poi_fused_convolution_leaky_relu_3 --------------------------
	.section	.nv.info.triton_poi_fused_convolution_leaky_relu_3,"",@"SHT_CUDA_INFO"
	.sectionflags	@""
	.align	4


	//----- nvinfo : EIATTR_CUDA_API_VERSION
	.align		4
        /*0000*/ 	.byte	0x04, 0x37
        /*0002*/ 	.short	(.L_9 - .L_8)
.L_8:
        /*0004*/ 	.word	0x0000007c


	//----- nvinfo : EIATTR_KPARAM_INFO
	.align		4
.L_9:
        /*0008*/ 	.byte	0x04, 0x17
        /*000a*/ 	.short	(.L_11 - .L_10)
.L_10:
        /*000c*/ 	.word	0x00000000
        /*0010*/ 	.short	0x0003
        /*0012*/ 	.short	0x0018
        /*0014*/ 	.byte	0x00, 0xf0, 0x11, 0x00


	//----- nvinfo : EIATTR_KPARAM_INFO
	.align		4
.L_11:
        /*0018*/ 	.byte	0x04, 0x17
        /*001a*/ 	.short	(.L_13 - .L_12)
.L_12:
        /*001c*/ 	.word	0x00000000
        /*0020*/ 	.short	0x0002
        /*0022*/ 	.short	0x0010
        /*0024*/ 	.byte	0x00, 0xf4, 0x21, 0x00


	//----- nvinfo : EIATTR_KPARAM_INFO
	.align		4
.L_13:
        /*0028*/ 	.byte	0x04, 0x17
        /*002a*/ 	.short	(.L_15 - .L_14)
.L_14:
        /*002c*/ 	.word	0x00000000
        /*0030*/ 	.short	0x0001
        /*0032*/ 	.short	0x0008
        /*0034*/ 	.byte	0x00, 0xf4, 0x21, 0x00


	//----- nvinfo : EIATTR_KPARAM_INFO
	.align		4
.L_15:
        /*0038*/ 	.byte	0x04, 0x17
        /*003a*/ 	.short	(.L_17 - .L_16)
.L_16:
        /*003c*/ 	.word	0x00000000
        /*0040*/ 	.short	0x0000
        /*0042*/ 	.short	0x0000
        /*0044*/ 	.byte	0x00, 0xf4, 0x21, 0x00


	//----- nvinfo : EIATTR_SPARSE_MMA_MASK
	.align		4
.L_17:
        /*0048*/ 	.byte	0x03, 0x50
        /*004a*/ 	.short	0x0000


	//----- nvinfo : EIATTR_MAXREG_COUNT
	.align		4
        /*004c*/ 	.byte	0x03, 0x1b
        /*004e*/ 	.short	0x00ff


	//----- nvinfo : EIATTR_EXIT_INSTR_OFFSETS
	.align		4
        /*0050*/ 	.byte	0x04, 0x1c
        /*0052*/ 	.short	(.L_19 - .L_18)


	//   ....[0]....
.L_18:
        /*0054*/ 	.word	0x000001d0


	//----- nvinfo : EIATTR_REQNTID
	.align		4
.L_19:
        /*0058*/ 	.byte	0x04, 0x10
        /*005a*/ 	.short	(.L_21 - .L_20)
.L_20:
        /*005c*/ 	.word	0x00000080
        /*0060*/ 	.word	0x00000001
        /*0064*/ 	.word	0x00000001


	//----- nvinfo : EIATTR_CBANK_PARAM_SIZE
	.align		4
.L_21:
        /*0068*/ 	.byte	0x03, 0x19
        /*006a*/ 	.short	0x001c


	//----- nvinfo : EIATTR_PARAM_CBANK
	.align		4
        /*006c*/ 	.byte	0x04, 0x0a
        /*006e*/ 	.short	(.L_23 - .L_22)
	.align		4
.L_22:
        /*0070*/ 	.word	index@(.nv.constant0.triton_poi_fused_convolution_leaky_relu_3)
        /*0074*/ 	.short	0x0210
        /*0076*/ 	.short	0x001c


	//----- nvinfo : EIATTR_SW_WAR
	.align		4
.L_23:
        /*0078*/ 	.byte	0x04, 0x36
        /*007a*/ 	.short	(.L_25 - .L_24)
.L_24:
        /*007c*/ 	.word	0x00000008
.L_25:


//--------------------- .nv.callgraph             --------------------------
	.section	.nv.callgraph,"",@"SHT_CUDA_CALLGRAPH"
	.align	4
	.sectionentsize	8
	.align		4
        /*0000*/ 	.word	0x00000000
	.align		4
        /*0004*/ 	.word	0xffffffff
	.align		4
        /*0008*/ 	.word	0x00000000
	.align		4
        /*000c*/ 	.word	0xfffffffe
	.align		4
        /*0010*/ 	.word	0x00000000
	.align		4
        /*0014*/ 	.word	0xfffffffd
	.align		4
        /*0018*/ 	.word	0x00000000
	.align		4
        /*001c*/ 	.word	0xfffffffc


//--------------------- .text.triton_poi_fused_convolution_leaky_relu_3 --------------------------
	.section	.text.triton_poi_fused_convolution_leaky_relu_3,"ax",@progbits
	.align	128
        .global         triton_poi_fused_convolution_leaky_relu_3
        .type           triton_poi_fused_convolution_leaky_relu_3,@function
        .size           triton_poi_fused_convolution_leaky_relu_3,(.L_x_1 - triton_poi_fused_convolution_leaky_relu_3)
        .other          triton_poi_fused_convolution_leaky_relu_3,@"STO_CUDA_ENTRY STV_DEFAULT"
triton_poi_fused_convolution_leaky_relu_3:
.text.triton_poi_fused_convolution_leaky_relu_3:
[----:B------:R-:W-:Y:S01]  /*0000*/  LDC R1, c[0x0][0x28] ;  /* 0x00000a00ff017b82 */ /* 0x000fe20000000800 */
[----:B------:R-:W1:Y:S07]  /*0010*/  S2R R0, SR_TID.X ;  /* 0x0000000000007919 */ /* 0x000e6e0000002100 */
[----:B------:R-:W2:Y:S01]  /*0020*/  LDC.64 R4, c[0x0][0x218] ;  /* 0x00008600ff047b82 */ /* 0x000ea20000000a00 */
[----:B------:R-:W-:Y:S01]  /*0030*/  ULDC.64 UR4, c[0x0][0x208] ;  /* 0x0000820000047ab9 */ /* 0x000fe20000000a00 */
[----:B------:R-:W-:Y:S01]  /*0040*/  ULDC.64 UR6, c[0x0][0x220] ;  /* 0x0000880000067ab9 */ /* 0x000fe20000000a00 */
[----:B------:R-:W3:Y:S01]  /*0050*/  S2R R7, SR_CTAID.X ;  /* 0x0000000000077919 */ /* 0x000ee20000002500 */
[----:B-1----:R-:W-:-:S02]  /*0060*/  LOP3.LUT R0, R0, 0x7f, RZ, 0xc0, !PT ;  /* 0x0000007f00007812 */ /* 0x002fc400078ec0ff */
[----:B---3--:R-:W-:-:S03]  /*0070*/  SHF.R.S32.HI R2, RZ, 0x18, R7 ;  /* 0x00000018ff027819 */ /* 0x008fc60000011407 */
[----:B------:R-:W-:Y:S01]  /*0080*/  IMAD R7, R7, 0x80, R0 ;  /* 0x0000008007077824 */ /* 0x000fe200078e0200 */
[----:B------:R-:W-:Y:S02]  /*0090*/  SGXT R0, R2, 0x1 ;  /* 0x000000010200781a */ /* 0x000fe40000000200 */
[----:B------:R-:W1:Y:S02]  /*00a0*/  LDC.64 R2, c[0x0][0x210] ;  /* 0x00008400ff027b82 */ /* 0x000e640000000a00 */
[----:B------:R-:W-:-:S04]  /*00b0*/  LEA.HI R0, R0, R7, RZ, 0x5 ;  /* 0x0000000700007211 */ /* 0x000fc800078f28ff */
[--C-:B------:R-:W-:Y:S02]  /*00c0*/  SHF.R.S32.HI R6, RZ, 0x5, R0.reuse ;  /* 0x00000005ff067819 */ /* 0x100fe40000011400 */
[----:B------:R-:W-:-:S04]  /*00d0*/  SHF.R.S32.HI R9, RZ, 0x1f, R0 ;  /* 0x0000001fff097819 */ /* 0x000fc80000011400 */
[----:B------:R-:W-:-:S04]  /*00e0*/  LEA.HI R9, R9, R6, RZ, 0x7 ;  /* 0x0000000609097211 */ /* 0x000fc800078f38ff */
[----:B------:R-:W-:-:S05]  /*00f0*/  LOP3.LUT R9, R9, 0xffffff80, RZ, 0xc0, !PT ;  /* 0xffffff8009097812 */ /* 0x000fca00078ec0ff */
[----:B------:R-:W-:Y:S02]  /*0100*/  IMAD.IADD R9, R6, 0x1, -R9 ;  /* 0x0000000106097824 */ /* 0x000fe400078e0a09 */
[----:B-1----:R-:W-:-:S04]  /*0110*/  IMAD.WIDE R2, R7, 0x4, R2 ;  /* 0x0000000407027825 */ /* 0x002fc800078e0202 */
[----:B--2---:R-:W-:Y:S01]  /*0120*/  IMAD.WIDE R4, R9, 0x4, R4 ;  /* 0x0000000409047825 */ /* 0x004fe200078e0204 */
[----:B------:R-:W2:Y:S05]  /*0130*/  LDG.E R0, desc[UR4][R2.64] ;  /* 0x0000000402007981 */ /* 0x000eaa000c1e1900 */
[----:B------:R-:W2:Y:S01]  /*0140*/  LDG.E.EL R5, desc[UR4][R4.64] ;  /* 0x0000000404057981 */ /* 0x000ea2000c2e1900 */
[----:B------:R-:W-:-:S04]  /*0150*/  IADD3 R6, P1, R7, UR6, RZ ;  /* 0x0000000607067c10 */ /* 0x000fc8000ff3e0ff */
[----:B------:R-:W-:Y:S02]  /*0160*/  LEA.HI.X.SX32 R7, R7, UR7, 0x1, P1 ;  /* 0x0000000707077c11 */ /* 0x000fe400088f0eff */
[C---:B--2---:R-:W-:Y:S01]  /*0170*/  FSETP.GT.AND P0, PT, R0.reuse, -R5, PT ;  /* 0x800000050000720b */ /* 0x044fe20003f04000 */
[----:B------:R-:W-:-:S03]  /*0180*/  FADD R9, R0, R5 ;  /* 0x0000000500097221 */ /* 0x000fc60000000000 */
[----:B------:R-:W-:-:S05]  /*0190*/  SEL R11, RZ, 0x1, !P0 ;  /* 0x00000001ff0b7807 */ /* 0x000fca0004000000 */
[----:B------:R-:W-:Y:S04]  /*01a0*/  STG.E.U8 desc[UR4][R6.64], R11 ;  /* 0x0000000b06007986 */ /* 0x000fe8000c101104 */
[----:B------:R-:W-:-:S05]  /*01b0*/  @!P0 FMUL R9, R9, 0.10000000149011611938 ;  /* 0x3dcccccd09098820 */ /* 0x000fca0000400000 */
[----:B------:R-:W-:Y:S01]  /*01c0*/  STG.E desc[UR4][R2.64], R9 ;  /* 0x0000000902007986 */ /* 0x000fe2000c101904 */
[----:B------:R-:W-:Y:S05]  /*01d0*/  EXIT ;  /* 0x000000000000794d */ /* 0x000fea0003800000 */
.L_x_0:
[----:B------:R-:W-:-:S00]  /*01e0*/  BRA `(.L_x_0) ;  /* 0xfffffffc00fc7947 */ /* 0x000fc0000383ffff */
[----:B------:R-:W-:-:S00]  /*01f0*/  NOP ;  /* 0x0000000000007918 */ /* 0x000fc00000000000 */
        /* <DEDUP_REMOVED lines=8> */
.L_x_1:


//--------------------- .nv.constant0.triton_poi_fused_convolution_leaky_relu_3 --------------------------
	.section	.nv.constant0.triton_poi_fused_convolution_leaky_relu_3,"a",@progbits
	.sectionflags	@""
	.align	4
.nv.constant0.triton_poi_fused_convolution_leaky_relu_3:
	.zero		556
